//
// Generated by NVIDIA NVVM Compiler
//
// Compiler Build ID: CL-36424714
// Cuda compilation tools, release 13.0, V13.0.88
// Based on NVVM 20.0.0
//

.version 9.0
.target sm_100
.address_size 64

	// .globl	_Z7kernel0v
.extern .func  (.param .b32 func_retval0) vprintf
(
	.param .b64 vprintf_param_0,
	.param .b64 vprintf_param_1
)
;
.global .align 1 .b8 $str[11] = {37, 100, 58, 32, 37, 100, 32, 37, 100, 10};

.visible .entry _Z7kernel0v()
{
	.local .align 8 .b8 	__local_depot0[16];
	.reg .b64 	%SP;
	.reg .b64 	%SPL;
	.reg .b32 	%r<7>;
	.reg .b64 	%rd<5>;

	mov.u64 	%SPL, __local_depot0;
	cvta.local.u64 	%SP, %SPL;
	add.u64 	%rd1, %SP, 0;
	add.u64 	%rd2, %SPL, 0;
	mov.u32 	%r1, %ntid.y;
	mov.u32 	%r2, %tid.y;
	mov.u32 	%r3, %tid.x;
	mad.lo.s32 	%r4, %r1, %r2, %r3;
	st.local.v2.u32 	[%rd2], {%r4, %r3};
	st.local.u32 	[%rd2+8], %r2;
	mov.u64 	%rd3, $str;
	cvta.global.u64 	%rd4, %rd3;
	{ // callseq 0, 0
	.param .b64 param0;
	st.param.b64 	[param0], %rd4;
	.param .b64 param1;
	st.param.b64 	[param1], %rd1;
	.param .b32 retval0;
	call.uni (retval0), 
	vprintf, 
	(
	param0, 
	param1
	);
	ld.param.b32 	%r5, [retval0];
	} // callseq 0
	ret;

}
	// .globl	_Z7kernelAPf
.visible .entry _Z7kernelAPf(
	.param .u64 .ptr .align 1 _Z7kernelAPf_param_0
)
{
	.reg .b32 	%r<6>;
	.reg .b64 	%rd<5>;

	ld.param.u64 	%rd1, [_Z7kernelAPf_param_0];
	cvta.to.global.u64 	%rd2, %rd1;
	mov.u32 	%r1, %tid.x;
	mov.u32 	%r2, %ntid.x;
	mov.u32 	%r3, %tid.y;
	mad.lo.s32 	%r4, %r2, %r3, %r1;
	mul.wide.u32 	%rd3, %r4, 4;
	add.s64 	%rd4, %rd2, %rd3;
	mov.b32 	%r5, 1065353216;
	st.global.u32 	[%rd4], %r5;
	ret;

}
	// .globl	_Z7kernelBPf
.visible .entry _Z7kernelBPf(
	.param .u64 .ptr .align 1 _Z7kernelBPf_param_0
)
{
	.reg .b32 	%r<6>;
	.reg .b64 	%rd<5>;

	ld.param.u64 	%rd1, [_Z7kernelBPf_param_0];
	cvta.to.global.u64 	%rd2, %rd1;
	mov.u32 	%r1, %tid.y;
	mov.u32 	%r2, %ntid.y;
	mov.u32 	%r3, %tid.x;
	mad.lo.s32 	%r4, %r2, %r3, %r1;
	mul.wide.u32 	%rd3, %r4, 4;
	add.s64 	%rd4, %rd2, %rd3;
	mov.b32 	%r5, 1065353216;
	st.global.u32 	[%rd4], %r5;
	ret;

}
	// .globl	_Z7kernelCPf
.visible .entry _Z7kernelCPf(
	.param .u64 .ptr .align 1 _Z7kernelCPf_param_0
)
{
	.reg .b32 	%r<6>;
	.reg .b64 	%rd<5>;

	ld.param.u64 	%rd1, [_Z7kernelCPf_param_0];
	cvta.to.global.u64 	%rd2, %rd1;
	mov.u32 	%r1, %tid.x;
	mov.u32 	%r2, %ntid.x;
	mov.u32 	%r3, %tid.y;
	mad.lo.s32 	%r4, %r2, %r3, %r1;
	mul.wide.u32 	%rd3, %r4, 4;
	add.s64 	%rd4, %rd2, %rd3;
	mov.b32 	%r5, 1065353216;
	st.global.u32 	[%rd4+4], %r5;
	ret;

}


// ===== COMPILED SASS (sm_100) =====

	.target	sm_100

	.elftype	@"ET_EXEC"


//--------------------- .note.nv.tkinfo           --------------------------
	.section	.note.nv.tkinfo,"",@"SHT_NOTE"
	.sectionflags	@"SHF_NOTE_NV_TKINFO"
	.tkinfo
        /*0018*/ 	.word	0x00000002
        /*0030*/ 	.string	""
        /*0030*/ 	.string	"ptxas"
        /*0030*/ 	.string	"Cuda compilation tools, release 13.0, V13.0.88"
        /*0030*/ 	.string	"Build cuda_13.0.r13.0/compiler.36424714_0"
        /*0030*/ 	.string	"-arch sm_100 -m 64 "



//--------------------- .note.nv.cuinfo           --------------------------
	.section	.note.nv.cuinfo,"",@"SHT_NOTE"
	.sectionflags	@"SHF_NOTE_NV_CUINFO"
        /*0018*/ 	.short	0x0002
        /*001a*/ 	.short	0x0064
        /*001c*/ 	.short	0x0082
	.zero		2


//--------------------- .nv.info                  --------------------------
	.section	.nv.info,"",@"SHT_CUDA_INFO"
	.align	4


	//----- nvinfo : EIATTR_REGCOUNT
	.align		4
        /*0000*/ 	.byte	0x04, 0x2f
        /*0002*/ 	.short	(.L_2 - .L_1)
	.align		4
.L_1:
        /*0004*/ 	.word	index@(_Z7kernel0v)
        /*0008*/ 	.word	0x00000018


	//----- nvinfo : EIATTR_FRAME_SIZE
	.align		4
.L_2:
        /*000c*/ 	.byte	0x04, 0x11
        /*000e*/ 	.short	(.L_4 - .L_3)
	.align		4
.L_3:
        /*0010*/ 	.word	index@(_Z7kernel0v)
        /*0014*/ 	.word	0x00000010


	//----- nvinfo : EIATTR_REGCOUNT
	.align		4
.L_4:
        /*0018*/ 	.byte	0x04, 0x2f
        /*001a*/ 	.short	(.L_6 - .L_5)
	.align		4
.L_5:
        /*001c*/ 	.word	index@(_Z7kernelAPf)
        /*0020*/ 	.word	0x0000000a


	//----- nvinfo : EIATTR_FRAME_SIZE
	.align		4
.L_6:
        /*0024*/ 	.byte	0x04, 0x11
        /*0026*/ 	.short	(.L_8 - .L_7)
	.align		4
.L_7:
        /*0028*/ 	.word	index@(_Z7kernelAPf)
        /*002c*/ 	.word	0x00000000


	//----- nvinfo : EIATTR_REGCOUNT
	.align		4
.L_8:
        /*0030*/ 	.byte	0x04, 0x2f
        /*0032*/ 	.short	(.L_10 - .L_9)
	.align		4
.L_9:
        /*0034*/ 	.word	index@(_Z7kernelBPf)
        /*0038*/ 	.word	0x0000000a


	//----- nvinfo : EIATTR_FRAME_SIZE
	.align		4
.L_10:
        /*003c*/ 	.byte	0x04, 0x11
        /*003e*/ 	.short	(.L_12 - .L_11)
	.align		4
.L_11:
        /*0040*/ 	.word	index@(_Z7kernelBPf)
        /*0044*/ 	.word	0x00000000


	//----- nvinfo : EIATTR_REGCOUNT
	.align		4
.L_12:
        /*0048*/ 	.byte	0x04, 0x2f
        /*004a*/ 	.short	(.L_14 - .L_13)
	.align		4
.L_13:
        /*004c*/ 	.word	index@(_Z7kernelCPf)
        /*0050*/ 	.word	0x0000000a


	//----- nvinfo : EIATTR_FRAME_SIZE
	.align		4
.L_14:
        /*0054*/ 	.byte	0x04, 0x11
        /*0056*/ 	.short	(.L_16 - .L_15)
	.align		4
.L_15:
        /*0058*/ 	.word	index@(_Z7kernelCPf)
        /*005c*/ 	.word	0x00000000


	//----- nvinfo : EIATTR_MIN_STACK_SIZE
	.align		4
.L_16:
        /*0060*/ 	.byte	0x04, 0x12
        /*0062*/ 	.short	(.L_18 - .L_17)
	.align		4
.L_17:
        /*0064*/ 	.word	index@(_Z7kernelCPf)
        /*0068*/ 	.word	0x00000000


	//----- nvinfo : EIATTR_MIN_STACK_SIZE
	.align		4
.L_18:
        /*006c*/ 	.byte	0x04, 0x12
        /*006e*/ 	.short	(.L_20 - .L_19)
	.align		4
.L_19:
        /*0070*/ 	.word	index@(_Z7kernelBPf)
        /*0074*/ 	.word	0x00000000


	//----- nvinfo : EIATTR_MIN_STACK_SIZE
	.align		4
.L_20:
        /*0078*/ 	.byte	0x04, 0x12
        /*007a*/ 	.short	(.L_22 - .L_21)
	.align		4
.L_21:
        /*007c*/ 	.word	index@(_Z7kernelAPf)
        /*0080*/ 	.word	0x00000000


	//----- nvinfo : EIATTR_MIN_STACK_SIZE
	.align		4
.L_22:
        /*0084*/ 	.byte	0x04, 0x12
        /*0086*/ 	.short	(.L_24 - .L_23)
	.align		4
.L_23:
        /*0088*/ 	.word	index@(_Z7kernel0v)
        /*008c*/ 	.word	0x00000010
.L_24:


//--------------------- .nv.compat                --------------------------
	.section	.nv.compat,"",@"SHT_CUDA_COMPAT_INFO"
	.align	4
        /*0000*/ 	.byte	0x02, 0x09, 0x00, 0x00, 0x02, 0x02, 0x01, 0x00, 0x02, 0x05, 0x05, 0x00, 0x03, 0x07, 0x01, 0x01
        /*0010*/ 	.byte	0x02, 0x03, 0x00, 0x00, 0x02, 0x06, 0x01, 0x00, 0x04, 0x0b, 0x08, 0x00, 0x09, 0x00, 0x00, 0x00
        /*0020*/ 	.byte	0x00, 0x00, 0x00, 0x00


//--------------------- .nv.info._Z7kernelCPf     --------------------------
	.section	.nv.info._Z7kernelCPf,"",@"SHT_CUDA_INFO"
	.sectionflags	@""
	.align	4


	//----- nvinfo : EIATTR_CUDA_API_VERSION
	.align		4
        /*0000*/ 	.byte	0x04, 0x37
        /*0002*/ 	.short	(.L_26 - .L_25)
.L_25:
        /*0004*/ 	.word	0x00000082


	//----- nvinfo : EIATTR_KPARAM_INFO
	.align		4
.L_26:
        /*0008*/ 	.byte	0x04, 0x17
        /*000a*/ 	.short	(.L_28 - .L_27)
.L_27:
        /*000c*/ 	.word	0x00000000
        /*0010*/ 	.short	0x0000
        /*0012*/ 	.short	0x0000
        /*0014*/ 	.byte	0x00, 0xf5, 0x21, 0x00


	//----- nvinfo : EIATTR_SPARSE_MMA_MASK
	.align		4
.L_28:
        /*0018*/ 	.byte	0x03, 0x50
        /*001a*/ 	.short	0x0000


	//----- nvinfo : EIATTR_MAXREG_COUNT
	.align		4
        /*001c*/ 	.byte	0x03, 0x1b
        /*001e*/ 	.short	0x00ff


	//----- nvinfo : EIATTR_MERCURY_ISA_VERSION
	.align		4
        /*0020*/ 	.byte	0x03, 0x5f
        /*0022*/ 	.short	0x0101


	//----- nvinfo : EIATTR_VRC_CTA_INIT_COUNT
	.align		4
        /*0024*/ 	.byte	0x02, 0x4a
	.zero		1
	.zero		1


	//----- nvinfo : EIATTR_EXIT_INSTR_OFFSETS
	.align		4
        /*0028*/ 	.byte	0x04, 0x1c
        /*002a*/ 	.short	(.L_30 - .L_29)


	//   ....[0]....
.L_29:
        /*002c*/ 	.word	0x000000a0


	//----- nvinfo : EIATTR_CBANK_PARAM_SIZE
	.align		4
.L_30:
        /*0030*/ 	.byte	0x03, 0x19
        /*0032*/ 	.short	0x0008


	//----- nvinfo : EIATTR_PARAM_CBANK
	.align		4
        /*0034*/ 	.byte	0x04, 0x0a
        /*0036*/ 	.short	(.L_32 - .L_31)
	.align		4
.L_31:
        /*0038*/ 	.word	index@(.nv.constant0._Z7kernelCPf)
        /*003c*/ 	.short	0x0380
        /*003e*/ 	.short	0x0008


	//----- nvinfo : EIATTR_SW_WAR
	.align		4
.L_32:
        /*0040*/ 	.byte	0x04, 0x36
        /*0042*/ 	.short	(.L_34 - .L_33)
.L_33:
        /*0044*/ 	.word	0x00000008
.L_34:


//--------------------- .nv.info._Z7kernelBPf     --------------------------
	.section	.nv.info._Z7kernelBPf,"",@"SHT_CUDA_INFO"
	.sectionflags	@""
	.align	4


	//----- nvinfo : EIATTR_CUDA_API_VERSION
	.align		4
        /*0000*/ 	.byte	0x04, 0x37
        /*0002*/ 	.short	(.L_36 - .L_35)
.L_35:
        /*0004*/ 	.word	0x00000082


	//----- nvinfo : EIATTR_KPARAM_INFO
	.align		4
.L_36:
        /*0008*/ 	.byte	0x04, 0x17
        /*000a*/ 	.short	(.L_38 - .L_37)
.L_37:
        /*000c*/ 	.word	0x00000000
        /*0010*/ 	.short	0x0000
        /*0012*/ 	.short	0x0000
        /*0014*/ 	.byte	0x00, 0xf5, 0x21, 0x00


	//----- nvinfo : EIATTR_SPARSE_MMA_MASK
	.align		4
.L_38:
        /*0018*/ 	.byte	0x03, 0x50
        /*001a*/ 	.short	0x0000


	//----- nvinfo : EIATTR_MAXREG_COUNT
	.align		4
        /*001c*/ 	.byte	0x03, 0x1b
        /*001e*/ 	.short	0x00ff


	//----- nvinfo : EIATTR_MERCURY_ISA_VERSION
	.align		4
        /*0020*/ 	.byte	0x03, 0x5f
        /*0022*/ 	.short	0x0101


	//----- nvinfo : EIATTR_VRC_CTA_INIT_COUNT
	.align		4
        /*0024*/ 	.byte	0x02, 0x4a
	.zero		1
	.zero		1


	//----- nvinfo : EIATTR_EXIT_INSTR_OFFSETS
	.align		4
        /*0028*/ 	.byte	0x04, 0x1c
        /*002a*/ 	.short	(.L_40 - .L_39)


	//   ....[0]....
.L_39:
        /*002c*/ 	.word	0x000000a0


	//----- nvinfo : EIATTR_CBANK_PARAM_SIZE
	.align		4
.L_40:
        /*0030*/ 	.byte	0x03, 0x19
        /*0032*/ 	.short	0x0008


	//----- nvinfo : EIATTR_PARAM_CBANK
	.align		4
        /*0034*/ 	.byte	0x04, 0x0a
        /*0036*/ 	.short	(.L_42 - .L_41)
	.align		4
.L_41:
        /*0038*/ 	.word	index@(.nv.constant0._Z7kernelBPf)
        /*003c*/ 	.short	0x0380
        /*003e*/ 	.short	0x0008


	//----- nvinfo : EIATTR_SW_WAR
	.align		4
.L_42:
        /*0040*/ 	.byte	0x04, 0x36
        /*0042*/ 	.short	(.L_44 - .L_43)
.L_43:
        /*0044*/ 	.word	0x00000008
.L_44:


//--------------------- .nv.info._Z7kernelAPf     --------------------------
	.section	.nv.info._Z7kernelAPf,"",@"SHT_CUDA_INFO"
	.sectionflags	@""
	.align	4


	//----- nvinfo : EIATTR_CUDA_API_VERSION
	.align		4
        /*0000*/ 	.byte	0x04, 0x37
        /*0002*/ 	.short	(.L_46 - .L_45)
.L_45:
        /*0004*/ 	.word	0x00000082


	//----- nvinfo : EIATTR_KPARAM_INFO
	.align		4
.L_46:
        /*0008*/ 	.byte	0x04, 0x17
        /*000a*/ 	.short	(.L_48 - .L_47)
.L_47:
        /*000c*/ 	.word	0x00000000
        /*0010*/ 	.short	0x0000
        /*0012*/ 	.short	0x0000
        /*0014*/ 	.byte	0x00, 0xf5, 0x21, 0x00


	//----- nvinfo : EIATTR_SPARSE_MMA_MASK
	.align		4
.L_48:
        /*0018*/ 	.byte	0x03, 0x50
        /*001a*/ 	.short	0x0000


	//----- nvinfo : EIATTR_MAXREG_COUNT
	.align		4
        /*001c*/ 	.byte	0x03, 0x1b
        /*001e*/ 	.short	0x00ff


	//----- nvinfo : EIATTR_MERCURY_ISA_VERSION
	.align		4
        /*0020*/ 	.byte	0x03, 0x5f
        /*0022*/ 	.short	0x0101


	//----- nvinfo : EIATTR_VRC_CTA_INIT_COUNT
	.align		4
        /*0024*/ 	.byte	0x02, 0x4a
	.zero		1
	.zero		1


	//----- nvinfo : EIATTR_EXIT_INSTR_OFFSETS
	.align		4
        /*0028*/ 	.byte	0x04, 0x1c
        /*002a*/ 	.short	(.L_50 - .L_49)


	//   ....[0]....
.L_49:
        /*002c*/ 	.word	0x000000a0


	//----- nvinfo : EIATTR_CBANK_PARAM_SIZE
	.align		4
.L_50:
        /*0030*/ 	.byte	0x03, 0x19
        /*0032*/ 	.short	0x0008


	//----- nvinfo : EIATTR_PARAM_CBANK
	.align		4
        /*0034*/ 	.byte	0x04, 0x0a
        /*0036*/ 	.short	(.L_52 - .L_51)
	.align		4
.L_51:
        /*0038*/ 	.word	index@(.nv.constant0._Z7kernelAPf)
        /*003c*/ 	.short	0x0380
        /*003e*/ 	.short	0x0008


	//----- nvinfo : EIATTR_SW_WAR
	.align		4
.L_52:
        /*0040*/ 	.byte	0x04, 0x36
        /*0042*/ 	.short	(.L_54 - .L_53)
.L_53:
        /*0044*/ 	.word	0x00000008
.L_54:


//--------------------- .nv.info._Z7kernel0v      --------------------------
	.section	.nv.info._Z7kernel0v,"",@"SHT_CUDA_INFO"
	.sectionflags	@""
	.align	4


	//----- nvinfo : EIATTR_CUDA_API_VERSION
	.align		4
        /*0000*/ 	.byte	0x04, 0x37
        /*0002*/ 	.short	(.L_56 - .L_55)
.L_55:
        /*0004*/ 	.word	0x00000082


	//----- nvinfo : EIATTR_SPARSE_MMA_MASK
	.align		4
.L_56:
        /*0008*/ 	.byte	0x03, 0x50
        /*000a*/ 	.short	0x0000


	//----- nvinfo : EIATTR_MAXREG_COUNT
	.align		4
        /*000c*/ 	.byte	0x03, 0x1b
        /*000e*/ 	.short	0x00ff


	//----- nvinfo : EIATTR_EXTERNS
	.align		4
        /*0010*/ 	.byte	0x04, 0x0f
        /*0012*/ 	.short	(.L_58 - .L_57)


	//   ....[0]....
	.align		4
.L_57:
        /*0014*/ 	.word	index@(vprintf)


	//----- nvinfo : EIATTR_MERCURY_ISA_VERSION
	.align		4
.L_58:
        /*0018*/ 	.byte	0x03, 0x5f
        /*001a*/ 	.short	0x0101


	//----- nvinfo : EIATTR_VRC_CTA_INIT_COUNT
	.align		4
        /*001c*/ 	.byte	0x02, 0x4a
	.zero		1
	.zero		1


	//----- nvinfo : EIATTR_SYSCALL_OFFSETS
	.align		4
        /*0020*/ 	.byte	0x04, 0x46
        /*0022*/ 	.short	(.L_60 - .L_59)


	//   ....[0]....
.L_59:
        /*0024*/ 	.word	0x00000120


	//----- nvinfo : EIATTR_EXIT_INSTR_OFFSETS
	.align		4
.L_60:
        /*0028*/ 	.byte	0x04, 0x1c
        /*002a*/ 	.short	(.L_62 - .L_61)


	//   ....[0]....
.L_61:
        /*002c*/ 	.word	0x00000130


	//----- nvinfo : EIATTR_SW_WAR
	.align		4
.L_62:
        /*0030*/ 	.byte	0x04, 0x36
        /*0032*/ 	.short	(.L_64 - .L_63)
.L_63:
        /*0034*/ 	.word	0x00000008
.L_64:


//--------------------- .nv.callgraph             --------------------------
	.section	.nv.callgraph,"",@"SHT_CUDA_CALLGRAPH"
	.align	4
	.sectionentsize	8
	.align		4
        /*0000*/ 	.word	0x00000000
	.align		4
        /*0004*/ 	.word	0xffffffff
	.align		4
        /*0008*/ 	.word	index@(_Z7kernel0v)
	.align		4
        /*000c*/ 	.word	index@(vprintf)
	.align		4
        /*0010*/ 	.word	0x00000000
	.align		4
        /*0014*/ 	.word	0xfffffffe
	.align		4
        /*0018*/ 	.word	0x00000000
	.align		4
        /*001c*/ 	.word	0xfffffffd
	.align		4
        /*0020*/ 	.word	0x00000000
	.align		4
        /*0024*/ 	.word	0xfffffffc


//--------------------- .nv.constant4             --------------------------
	.section	.nv.constant4,"a",@progbits
	.align	8
	.align		8
.nv.constant4:
        /*0000*/ 	.dword	$str
	.align		8
        /*0008*/ 	.dword	vprintf


//--------------------- .text._Z7kernelCPf        --------------------------
	.section	.text._Z7kernelCPf,"ax",@progbits
	.align	128
        .global         _Z7kernelCPf
        .type           _Z7kernelCPf,@function
        .size           _Z7kernelCPf,(.L_x_5 - _Z7kernelCPf)
        .other          _Z7kernelCPf,@"STO_CUDA_ENTRY STV_DEFAULT"
_Z7kernelCPf:
.text._Z7kernelCPf:
[----:B------:R-:W-:Y:S01]  /*0000*/  LDC R1, c[0x0][0x37c] ;  /* 0x0000df00ff017b82 */ /* 0x000fe20000000800 */
[----:B------:R-:W0:Y:S07]  /*0010*/  S2R R5, SR_TID.X ;  /* 0x0000000000057919 */ /* 0x000e2e0000002100 */
[----:B------:R-:W1:Y:S01]  /*0020*/  LDC.64 R2, c[0x0][0x380] ;  /* 0x0000e000ff027b82 */ /* 0x000e620000000a00 */
[----:B------:R-:W0:Y:S01]  /*0030*/  LDCU UR6, c[0x0][0x360] ;  /* 0x00006c00ff0677ac */ /* 0x000e220008000800 */
[----:B------:R-:W-:Y:S01]  /*0040*/  HFMA2 R7, -RZ, RZ, 1.875, 0 ;  /* 0x3f800000ff077431 */ /* 0x000fe200000001ff */
[----:B------:R-:W0:Y:S01]  /*0050*/  S2R R0, SR_TID.Y ;  /* 0x0000000000007919 */ /* 0x000e220000002200 */
[----:B------:R-:W2:Y:S01]  /*0060*/  LDCU.64 UR4, c[0x0][0x358] ;  /* 0x00006b00ff0477ac */ /* 0x000ea20008000a00 */
[----:B0-----:R-:W-:-:S04]  /*0070*/  IMAD R5, R0, UR6, R5 ;  /* 0x0000000600057c24 */ /* 0x001fc8000f8e0205 */
[----:B-1----:R-:W-:-:S05]  /*0080*/  IMAD.WIDE.U32 R2, R5, 0x4, R2 ;  /* 0x0000000405027825 */ /* 0x002fca00078e0002 */
[----:B--2---:R-:W-:Y:S01]  /*0090*/  STG.E desc[UR4][R2.64+0x4], R7 ;  /* 0x0000040702007986 */ /* 0x004fe2000c101904 */
[----:B------:R-:W-:Y:S05]  /*00a0*/  EXIT ;  /* 0x000000000000794d */ /* 0x000fea0003800000 */
.L_x_0:
[----:B------:R-:W-:-:S00]  /*00b0*/  BRA `(.L_x_0) ;  /* 0xfffffffc00fc7947 */ /* 0x000fc0000383ffff */
[----:B------:R-:W-:-:S00]  /*00c0*/  NOP ;  /* 0x0000000000007918 */ /* 0x000fc00000000000 */
        /* <DEDUP_REMOVED lines=11> */
.L_x_5:


//--------------------- .text._Z7kernelBPf        --------------------------
	.section	.text._Z7kernelBPf,"ax",@progbits
	.align	128
        .global         _Z7kernelBPf
        .type           _Z7kernelBPf,@function
        .size           _Z7kernelBPf,(.L_x_6 - _Z7kernelBPf)
        .other          _Z7kernelBPf,@"STO_CUDA_ENTRY STV_DEFAULT"
_Z7kernelBPf:
.text._Z7kernelBPf:
[----:B------:R-:W-:Y:S01]  /*0000*/  LDC R1, c[0x0][0x37c] ;  /* 0x0000df00ff017b82 */ /* 0x000fe20000000800 */
[----:B------:R-:W0:Y:S07]  /*0010*/  S2R R5, SR_TID.Y ;  /* 0x0000000000057919 */ /* 0x000e2e0000002200 */
[----:B------:R-:W1:Y:S01]  /*0020*/  LDC.64 R2, c[0x0][0x380] ;  /* 0x0000e000ff027b82 */ /* 0x000e620000000a00 */
[----:B------:R-:W0:Y:S01]  /*0030*/  LDCU UR6, c[0x0][0x364] ;  /* 0x00006c80ff0677ac */ /* 0x000e220008000800 */
[----:B------:R-:W-:Y:S01]  /*0040*/  HFMA2 R7, -RZ, RZ, 1.875, 0 ;  /* 0x3f800000ff077431 */ /* 0x000fe200000001ff */
[----:B------:R-:W0:Y:S01]  /*0050*/  S2R R0, SR_TID.X ;  /* 0x0000000000007919 */ /* 0x000e220000002100 */
[----:B------:R-:W2:Y:S01]  /*0060*/  LDCU.64 UR4, c[0x0][0x358] ;  /* 0x00006b00ff0477ac */ /* 0x000ea20008000a00 */
[----:B0-----:R-:W-:-:S04]  /*0070*/  IMAD R5, R0, UR6, R5 ;  /* 0x0000000600057c24 */ /* 0x001fc8000f8e0205 */
[----:B-1----:R-:W-:-:S05]  /*0080*/  IMAD.WIDE.U32 R2, R5, 0x4, R2 ;  /* 0x0000000405027825 */ /* 0x002fca00078e0002 */
[----:B--2---:R-:W-:Y:S01]  /*0090*/  STG.E desc[UR4][R2.64], R7 ;  /* 0x0000000702007986 */ /* 0x004fe2000c101904 */
[----:B------:R-:W-:Y:S05]  /*00a0*/  EXIT ;  /* 0x000000000000794d */ /* 0x000fea0003800000 */
.L_x_1:
        /* <DEDUP_REMOVED lines=13> */
.L_x_6:


//--------------------- .text._Z7kernelAPf        --------------------------
	.section	.text._Z7kernelAPf,"ax",@progbits
	.align	128
        .global         _Z7kernelAPf
        .type           _Z7kernelAPf,@function
        .size           _Z7kernelAPf,(.L_x_7 - _Z7kernelAPf)
        .other          _Z7kernelAPf,@"STO_CUDA_ENTRY STV_DEFAULT"
_Z7kernelAPf:
.text._Z7kernelAPf:
        /* <DEDUP_REMOVED lines=11> */
.L_x_2:
        /* <DEDUP_REMOVED lines=13> */
.L_x_7:


//--------------------- .text._Z7kernel0v         --------------------------
	.section	.text._Z7kernel0v,"ax",@progbits
	.align	128
        .global         _Z7kernel0v
        .type           _Z7kernel0v,@function
        .size           _Z7kernel0v,(.L_x_8 - _Z7kernel0v)
        .other          _Z7kernel0v,@"STO_CUDA_ENTRY STV_DEFAULT"
_Z7kernel0v:
.text._Z7kernel0v:
[----:B------:R-:W0:Y:S01]  /*0000*/  LDC R1, c[0x0][0x37c] ;  /* 0x0000df00ff017b82 */ /* 0x000e220000000800 */
[----:B------:R-:W1:Y:S01]  /*0010*/  S2R R10, SR_TID.Y ;  /* 0x00000000000a7919 */ /* 0x000e620000002200 */
[----:B------:R-:W2:Y:S01]  /*0020*/  LDCU UR5, c[0x0][0x2fc] ;  /* 0x00005f80ff0577ac */ /* 0x000ea20008000800 */
[----:B0-----:R-:W-:Y:S01]  /*0030*/  VIADD R1, R1, 0xfffffff0 ;  /* 0xfffffff001017836 */ /* 0x001fe20000000000 */
[----:B------:R-:W-:Y:S01]  /*0040*/  MOV R0, 0x8 ;  /* 0x0000000800007802 */ /* 0x000fe20000000f00 */
[----:B------:R-:W0:Y:S01]  /*0050*/  S2R R3, SR_TID.X ;  /* 0x0000000000037919 */ /* 0x000e220000002100 */
[----:B------:R-:W0:Y:S02]  /*0060*/  LDCU UR6, c[0x0][0x364] ;  /* 0x00006c80ff0677ac */ /* 0x000e240008000800 */
[----:B------:R3:W4:Y:S01]  /*0070*/  LDC.64 R8, c[0x4][R0] ;  /* 0x0100000000087b82 */ /* 0x0007220000000a00 */
[----:B------:R-:W5:Y:S02]  /*0080*/  LDCU UR4, c[0x0][0x2f8] ;  /* 0x00005f00ff0477ac */ /* 0x000f640008000800 */
[----:B-----5:R-:W-:Y:S01]  /*0090*/  IADD3 R6, P0, PT, R1, UR4, RZ ;  /* 0x0000000401067c10 */ /* 0x020fe2000ff1e0ff */
[----:B-1----:R3:W-:Y:S04]  /*00a0*/  STL [R1+0x8], R10 ;  /* 0x0000080a01007387 */ /* 0x0027e80000100800 */
[----:B--2---:R-:W-:-:S02]  /*00b0*/  IMAD.X R7, RZ, RZ, UR5, P0 ;  /* 0x00000005ff077e24 */ /* 0x004fc400080e06ff */
[----:B0-----:R-:W-:Y:S01]  /*00c0*/  IMAD R2, R10, UR6, R3 ;  /* 0x000000060a027c24 */ /* 0x001fe2000f8e0203 */
[----:B------:R-:W0:Y:S04]  /*00d0*/  LDCU.64 UR6, c[0x4][URZ] ;  /* 0x01000000ff0677ac */ /* 0x000e280008000a00 */
[----:B------:R3:W-:Y:S01]  /*00e0*/  STL.64 [R1], R2 ;  /* 0x0000000201007387 */ /* 0x0007e20000100a00 */
[----:B0-----:R-:W-:Y:S01]  /*00f0*/  IMAD.U32 R4, RZ, RZ, UR6 ;  /* 0x00000006ff047e24 */ /* 0x001fe2000f8e00ff */
[----:B---34-:R-:W-:-:S07]  /*0100*/  MOV R5, UR7 ;  /* 0x0000000700057c02 */ /* 0x018fce0008000f00 */
[----:B------:R-:W-:-:S07]  /*0110*/  LEPC R20, `(.L_x_3) ;  /* 0x000000001014794e */ /* 0x000fce0000000000 */
[----:B------:R-:W-:Y:S05]  /*0120*/  CALL.ABS.NOINC R8 ;  /* 0x0000000008007343 */ /* 0x000fea0003c00000 */
.L_x_3:
[----:B------:R-:W-:Y:S05]  /*0130*/  EXIT ;  /* 0x000000000000794d */ /* 0x000fea0003800000 */
.L_x_4:
        /* <DEDUP_REMOVED lines=12> */
.L_x_8:


//--------------------- .nv.global.init           --------------------------
	.section	.nv.global.init,"aw",@progbits
.nv.global.init:
	.type		$str,@object
	.size		$str,(.L_0 - $str)
$str:
        /*0000*/ 	.byte	0x25, 0x64, 0x3a, 0x20, 0x25, 0x64, 0x20, 0x25, 0x64, 0x0a, 0x00
.L_0:


//--------------------- .nv.shared.reserved.0     --------------------------
	.section	.nv.shared.reserved.0,"aw",@nobits
	.weak		__nv_reservedSMEM_offset_0_alias
	.size		__nv_reservedSMEM_offset_0_alias, 0, 64
	.other		__nv_reservedSMEM_offset_0_alias,@"STO_CUDA_RESERVED_SHARED STV_DEFAULT"
__nv_reservedSMEM_offset_0_alias:
	.zero		0
	.zero		64


//--------------------- .nv.constant0._Z7kernelCPf --------------------------
	.section	.nv.constant0._Z7kernelCPf,"a",@progbits
	.sectionflags	@""
	.align	4
.nv.constant0._Z7kernelCPf:
	.zero		904


//--------------------- .nv.constant0._Z7kernelBPf --------------------------
	.section	.nv.constant0._Z7kernelBPf,"a",@progbits
	.sectionflags	@""
	.align	4
.nv.constant0._Z7kernelBPf:
	.zero		904


//--------------------- .nv.constant0._Z7kernelAPf --------------------------
	.section	.nv.constant0._Z7kernelAPf,"a",@progbits
	.sectionflags	@""
	.align	4
.nv.constant0._Z7kernelAPf:
	.zero		904


//--------------------- .nv.constant0._Z7kernel0v --------------------------
	.section	.nv.constant0._Z7kernel0v,"a",@progbits
	.sectionflags	@""
	.align	4
.nv.constant0._Z7kernel0v:
	.zero		896


//--------------------- SYMBOLS --------------------------

	.type		.nv.reservedSmem.offset0,@object
	.size		.nv.reservedSmem.offset0,0x4
	.type		vprintf,@function
